//
// Generated by NVIDIA NVVM Compiler
//
// Compiler Build ID: CL-36424714
// Cuda compilation tools, release 13.0, V13.0.88
// Based on NVVM 20.0.0
//

.version 9.0
.target sm_100
.address_size 64

	// .globl	default_function_kernel

.visible .entry default_function_kernel(
	.param .u64 .ptr .align 1 default_function_kernel_param_0,
	.param .u64 .ptr .align 1 default_function_kernel_param_1
)
.maxntid 8
{
	.reg .pred 	%p<5>;
	.reg .b32 	%r<5>;
	.reg .b32 	%f<23>;
	.reg .b64 	%rd<8>;

	ld.param.u64 	%rd1, [default_function_kernel_param_0];
	ld.param.u64 	%rd2, [default_function_kernel_param_1];
	mov.u32 	%r2, %ctaid.x;
	shl.b32 	%r3, %r2, 3;
	mov.u32 	%r4, %tid.x;
	or.b32  	%r1, %r3, %r4;
	setp.gt.u32 	%p1, %r1, 3824;
	@%p1 bra 	$L__BB0_2;
	cvta.to.global.u64 	%rd3, %rd2;
	cvta.to.global.u64 	%rd4, %rd1;
	mul.wide.u32 	%rd5, %r1, 4;
	add.s64 	%rd6, %rd3, %rd5;
	ld.global.nc.f32 	%f1, [%rd6];
	abs.f32 	%f2, %f1;
	fma.rn.f32 	%f3, %f2, 0fBF000000, 0f3F000000;
	rsqrt.approx.ftz.f32 	%f4, %f3;
	mul.f32 	%f5, %f4, %f3;
	mul.f32 	%f6, %f4, 0fBF000000;
	fma.rn.f32 	%f7, %f5, %f6, 0f3F000000;
	fma.rn.f32 	%f8, %f5, %f7, %f5;
	setp.eq.f32 	%p2, %f2, 0f3F800000;
	selp.f32 	%f9, 0f00000000, %f8, %p2;
	setp.gt.f32 	%p3, %f2, 0f3F0F5C29;
	selp.f32 	%f10, %f9, %f2, %p3;
	mul.f32 	%f11, %f10, %f10;
	fma.rn.f32 	%f12, %f11, 0f3D4DD2F7, 0f3C99CA97;
	fma.rn.f32 	%f13, %f12, %f11, 0f3D3F90E8;
	fma.rn.f32 	%f14, %f13, %f11, 0f3D993CCF;
	fma.rn.f32 	%f15, %f14, %f11, 0f3E2AAC04;
	mul.f32 	%f16, %f11, %f15;
	fma.rn.f32 	%f17, %f16, %f10, %f10;
	mul.f32 	%f18, %f17, 0fC0000000;
	fma.rn.f32 	%f19, 0f3F6EE581, 0f3FD774EB, %f18;
	selp.f32 	%f20, %f19, %f17, %p3;
	setp.num.f32 	%p4, %f20, %f20;
	copysign.f32 	%f21, %f1, %f20;
	selp.f32 	%f22, %f21, %f20, %p4;
	add.s64 	%rd7, %rd4, %rd5;
	st.global.f32 	[%rd7], %f22;
$L__BB0_2:
	ret;

}


// ===== COMPILED SASS (sm_100) =====

	.target	sm_100

	.elftype	@"ET_EXEC"


//--------------------- .note.nv.tkinfo           --------------------------
	.section	.note.nv.tkinfo,"",@"SHT_NOTE"
	.sectionflags	@"SHF_NOTE_NV_TKINFO"
	.tkinfo
        /*0018*/ 	.word	0x00000002
        /*0030*/ 	.string	""
        /*0030*/ 	.string	"ptxas"
        /*0030*/ 	.string	"Cuda compilation tools, release 13.0, V13.0.88"
        /*0030*/ 	.string	"Build cuda_13.0.r13.0/compiler.36424714_0"
        /*0030*/ 	.string	"-arch sm_100 -m 64 "



//--------------------- .note.nv.cuinfo           --------------------------
	.section	.note.nv.cuinfo,"",@"SHT_NOTE"
	.sectionflags	@"SHF_NOTE_NV_CUINFO"
        /*0018*/ 	.short	0x0002
        /*001a*/ 	.short	0x0064
        /*001c*/ 	.short	0x0082
	.zero		2


//--------------------- .nv.info                  --------------------------
	.section	.nv.info,"",@"SHT_CUDA_INFO"
	.align	4


	//----- nvinfo : EIATTR_REGCOUNT
	.align		4
        /*0000*/ 	.byte	0x04, 0x2f
        /*0002*/ 	.short	(.L_1 - .L_0)
	.align		4
.L_0:
        /*0004*/ 	.word	index@(default_function_kernel)
        /*0008*/ 	.word	0x0000000c


	//----- nvinfo : EIATTR_FRAME_SIZE
	.align		4
.L_1:
        /*000c*/ 	.byte	0x04, 0x11
        /*000e*/ 	.short	(.L_3 - .L_2)
	.align		4
.L_2:
        /*0010*/ 	.word	index@(default_function_kernel)
        /*0014*/ 	.word	0x00000000


	//----- nvinfo : EIATTR_MIN_STACK_SIZE
	.align		4
.L_3:
        /*0018*/ 	.byte	0x04, 0x12
        /*001a*/ 	.short	(.L_5 - .L_4)
	.align		4
.L_4:
        /*001c*/ 	.word	index@(default_function_kernel)
        /*0020*/ 	.word	0x00000000
.L_5:


//--------------------- .nv.compat                --------------------------
	.section	.nv.compat,"",@"SHT_CUDA_COMPAT_INFO"
	.align	4
        /*0000*/ 	.byte	0x02, 0x09, 0x00, 0x00, 0x02, 0x02, 0x01, 0x00, 0x02, 0x05, 0x05, 0x00, 0x03, 0x07, 0x01, 0x01
        /*0010*/ 	.byte	0x02, 0x03, 0x00, 0x00, 0x02, 0x06, 0x01, 0x00, 0x04, 0x0b, 0x08, 0x00, 0x01, 0x00, 0x00, 0x00
        /*0020*/ 	.byte	0x00, 0x00, 0x00, 0x00


//--------------------- .nv.info.default_function_kernel --------------------------
	.section	.nv.info.default_function_kernel,"",@"SHT_CUDA_INFO"
	.sectionflags	@""
	.align	4


	//----- nvinfo : EIATTR_CUDA_API_VERSION
	.align		4
        /*0000*/ 	.byte	0x04, 0x37
        /*0002*/ 	.short	(.L_7 - .L_6)
.L_6:
        /*0004*/ 	.word	0x00000082


	//----- nvinfo : EIATTR_KPARAM_INFO
	.align		4
.L_7:
        /*0008*/ 	.byte	0x04, 0x17
        /*000a*/ 	.short	(.L_9 - .L_8)
.L_8:
        /*000c*/ 	.word	0x00000000
        /*0010*/ 	.short	0x0001
        /*0012*/ 	.short	0x0008
        /*0014*/ 	.byte	0x00, 0xf5, 0x21, 0x00


	//----- nvinfo : EIATTR_KPARAM_INFO
	.align		4
.L_9:
        /*0018*/ 	.byte	0x04, 0x17
        /*001a*/ 	.short	(.L_11 - .L_10)
.L_10:
        /*001c*/ 	.word	0x00000000
        /*0020*/ 	.short	0x0000
        /*0022*/ 	.short	0x0000
        /*0024*/ 	.byte	0x00, 0xf5, 0x21, 0x00


	//----- nvinfo : EIATTR_SPARSE_MMA_MASK
	.align		4
.L_11:
        /*0028*/ 	.byte	0x03, 0x50
        /*002a*/ 	.short	0x0000


	//----- nvinfo : EIATTR_MAXREG_COUNT
	.align		4
        /*002c*/ 	.byte	0x03, 0x1b
        /*002e*/ 	.short	0x00ff


	//----- nvinfo : EIATTR_MERCURY_ISA_VERSION
	.align		4
        /*0030*/ 	.byte	0x03, 0x5f
        /*0032*/ 	.short	0x0101


	//----- nvinfo : EIATTR_VRC_CTA_INIT_COUNT
	.align		4
        /*0034*/ 	.byte	0x02, 0x4a
	.zero		1
	.zero		1


	//----- nvinfo : EIATTR_EXIT_INSTR_OFFSETS
	.align		4
        /*0038*/ 	.byte	0x04, 0x1c
        /*003a*/ 	.short	(.L_13 - .L_12)


	//   ....[0]....
.L_12:
        /*003c*/ 	.word	0x00000060


	//   ....[1]....
        /*0040*/ 	.word	0x00000270


	//----- nvinfo : EIATTR_MAX_THREADS
	.align		4
.L_13:
        /*0044*/ 	.byte	0x04, 0x05
        /*0046*/ 	.short	(.L_15 - .L_14)
.L_14:
        /*0048*/ 	.word	0x00000008
        /*004c*/ 	.word	0x00000001
        /*0050*/ 	.word	0x00000001


	//----- nvinfo : EIATTR_CBANK_PARAM_SIZE
	.align		4
.L_15:
        /*0054*/ 	.byte	0x03, 0x19
        /*0056*/ 	.short	0x0010


	//----- nvinfo : EIATTR_PARAM_CBANK
	.align		4
        /*0058*/ 	.byte	0x04, 0x0a
        /*005a*/ 	.short	(.L_17 - .L_16)
	.align		4
.L_16:
        /*005c*/ 	.word	index@(.nv.constant0.default_function_kernel)
        /*0060*/ 	.short	0x0380
        /*0062*/ 	.short	0x0010


	//----- nvinfo : EIATTR_SW_WAR
	.align		4
.L_17:
        /*0064*/ 	.byte	0x04, 0x36
        /*0066*/ 	.short	(.L_19 - .L_18)
.L_18:
        /*0068*/ 	.word	0x00000008
.L_19:


//--------------------- .nv.callgraph             --------------------------
	.section	.nv.callgraph,"",@"SHT_CUDA_CALLGRAPH"
	.align	4
	.sectionentsize	8
	.align		4
        /*0000*/ 	.word	0x00000000
	.align		4
        /*0004*/ 	.word	0xffffffff
	.align		4
        /*0008*/ 	.word	0x00000000
	.align		4
        /*000c*/ 	.word	0xfffffffe
	.align		4
        /*0010*/ 	.word	0x00000000
	.align		4
        /*0014*/ 	.word	0xfffffffd
	.align		4
        /*0018*/ 	.word	0x00000000
	.align		4
        /*001c*/ 	.word	0xfffffffc


//--------------------- .text.default_function_kernel --------------------------
	.section	.text.default_function_kernel,"ax",@progbits
	.align	128
        .global         default_function_kernel
        .type           default_function_kernel,@function
        .size           default_function_kernel,(.L_x_1 - default_function_kernel)
        .other          default_function_kernel,@"STO_CUDA_ENTRY STV_DEFAULT"
default_function_kernel:
.text.default_function_kernel:
[----:B------:R-:W-:Y:S01]  /*0000*/  LDC R1, c[0x0][0x37c] ;  /* 0x0000df00ff017b82 */ /* 0x000fe20000000800 */
[----:B------:R-:W0:Y:S07]  /*0010*/  S2R R5, SR_TID.X ;  /* 0x0000000000057919 */ /* 0x000e2e0000002100 */
[----:B------:R-:W1:Y:S02]  /*0020*/  S2UR UR4, SR_CTAID.X ;  /* 0x00000000000479c3 */ /* 0x000e640000002500 */
[----:B-1----:R-:W-:-:S06]  /*0030*/  USHF.L.U32 UR4, UR4, 0x3, URZ ;  /* 0x0000000304047899 */ /* 0x002fcc00080006ff */
[----:B0-----:R-:W-:-:S04]  /*0040*/  LOP3.LUT R5, R5, UR4, RZ, 0xfc, !PT ;  /* 0x0000000405057c12 */ /* 0x001fc8000f8efcff */
[----:B------:R-:W-:-:S13]  /*0050*/  ISETP.GT.U32.AND P0, PT, R5, 0xef0, PT ;  /* 0x00000ef00500780c */ /* 0x000fda0003f04070 */
[----:B------:R-:W-:Y:S05]  /*0060*/  @P0 EXIT ;  /* 0x000000000000094d */ /* 0x000fea0003800000 */
[----:B------:R-:W0:Y:S01]  /*0070*/  LDC.64 R2, c[0x0][0x388] ;  /* 0x0000e200ff027b82 */ /* 0x000e220000000a00 */
[----:B------:R-:W1:Y:S01]  /*0080*/  LDCU.64 UR4, c[0x0][0x358] ;  /* 0x00006b00ff0477ac */ /* 0x000e620008000a00 */
[----:B0-----:R-:W-:-:S05]  /*0090*/  IMAD.WIDE.U32 R2, R5, 0x4, R2 ;  /* 0x0000000405027825 */ /* 0x001fca00078e0002 */
[----:B-1----:R0:W2:Y:S01]  /*00a0*/  LDG.E.CONSTANT R0, desc[UR4][R2.64] ;  /* 0x0000000402007981 */ /* 0x0020a2000c1e9900 */
[----:B------:R-:W-:Y:S01]  /*00b0*/  HFMA2 R7, -RZ, RZ, 1.75, 0 ;  /* 0x3f000000ff077431 */ /* 0x000fe200000001ff */
[----:B0-----:R-:W-:-:S04]  /*00c0*/  MOV R3, 0x3d4dd2f7 ;  /* 0x3d4dd2f700037802 */ /* 0x001fc80000000f00 */
[C---:B--2---:R-:W-:Y:S01]  /*00d0*/  FFMA R4, |R0|.reuse, -R7, 0.5 ;  /* 0x3f00000000047423 */ /* 0x044fe20000000a07 */
[C---:B------:R-:W-:Y:S02]  /*00e0*/  FSETP.NEU.AND P1, PT, |R0|.reuse, 1, PT ;  /* 0x3f8000000000780b */ /* 0x040fe40003f2d200 */
[----:B------:R-:W-:Y:S01]  /*00f0*/  FSETP.GT.AND P0, PT, |R0|, 0.56000000238418579102, PT ;  /* 0x3f0f5c290000780b */ /* 0x000fe20003f04200 */
[----:B------:R-:W0:Y:S02]  /*0100*/  MUFU.RSQ R7, R4 ;  /* 0x0000000400077308 */ /* 0x000e240000001400 */
[----:B0-----:R-:W-:Y:S01]  /*0110*/  FMUL R6, R4, R7 ;  /* 0x0000000704067220 */ /* 0x001fe20000400000 */
[----:B------:R-:W-:-:S04]  /*0120*/  FMUL R7, R7, -0.5 ;  /* 0xbf00000007077820 */ /* 0x000fc80000400000 */
[----:B------:R-:W-:-:S04]  /*0130*/  FFMA R7, R6, R7, 0.5 ;  /* 0x3f00000006077423 */ /* 0x000fc80000000007 */
[----:B------:R-:W-:-:S05]  /*0140*/  FFMA R7, R6, R7, R6 ;  /* 0x0000000706077223 */ /* 0x000fca0000000006 */
[----:B------:R-:W-:-:S04]  /*0150*/  FSEL R7, R7, RZ, P1 ;  /* 0x000000ff07077208 */ /* 0x000fc80000800000 */
[----:B------:R-:W-:-:S05]  /*0160*/  FSEL R7, R7, |R0|, P0 ;  /* 0x4000000007077208 */ /* 0x000fca0000000000 */
[----:B------:R-:W-:-:S04]  /*0170*/  FMUL R6, R7, R7 ;  /* 0x0000000707067220 */ /* 0x000fc80000400000 */
[----:B------:R-:W-:-:S04]  /*0180*/  FFMA R3, R6, R3, 0.018773360177874565125 ;  /* 0x3c99ca9706037423 */ /* 0x000fc80000000003 */
[----:B------:R-:W-:-:S04]  /*0190*/  FFMA R3, R6, R3, 0.046769052743911743164 ;  /* 0x3d3f90e806037423 */ /* 0x000fc80000000003 */
[----:B------:R-:W-:-:S04]  /*01a0*/  FFMA R3, R6, R3, 0.074823014438152313232 ;  /* 0x3d993ccf06037423 */ /* 0x000fc80000000003 */
[C---:B------:R-:W-:Y:S02]  /*01b0*/  FFMA R9, R6.reuse, R3, 0.16667181253433227539 ;  /* 0x3e2aac0406097423 */ /* 0x040fe40000000003 */
[----:B------:R-:W0:Y:S02]  /*01c0*/  LDC.64 R2, c[0x0][0x380] ;  /* 0x0000e000ff027b82 */ /* 0x000e240000000a00 */
[----:B------:R-:W-:Y:S01]  /*01d0*/  FMUL R6, R6, R9 ;  /* 0x0000000906067220 */ /* 0x000fe20000400000 */
[----:B------:R-:W-:-:S03]  /*01e0*/  HFMA2 R9, -RZ, RZ, 1.9599609375, 20144 ;  /* 0x3fd774ebff097431 */ /* 0x000fc600000001ff */
[----:B------:R-:W-:-:S04]  /*01f0*/  FFMA R7, R7, R6, R7 ;  /* 0x0000000607077223 */ /* 0x000fc80000000007 */
[----:B------:R-:W-:-:S04]  /*0200*/  FMUL R4, R7, -2 ;  /* 0xc000000007047820 */ /* 0x000fc80000400000 */
[----:B------:R-:W-:-:S05]  /*0210*/  @P0 FFMA R7, R9, 0.93318945169448852539, R4 ;  /* 0x3f6ee58109070823 */ /* 0x000fca0000000004 */
[C---:B------:R-:W-:Y:S02]  /*0220*/  FSETP.NAN.AND P0, PT, R7.reuse, R7, PT ;  /* 0x000000070700720b */ /* 0x040fe40003f08000 */
[----:B------:R-:W-:Y:S01]  /*0230*/  LOP3.LUT R0, R7, 0x80000000, R0, 0xb8, !PT ;  /* 0x8000000007007812 */ /* 0x000fe200078eb800 */
[----:B0-----:R-:W-:-:S03]  /*0240*/  IMAD.WIDE.U32 R2, R5, 0x4, R2 ;  /* 0x0000000405027825 */ /* 0x001fc600078e0002 */
[----:B------:R-:W-:-:S05]  /*0250*/  FSEL R7, R0, R7, !P0 ;  /* 0x0000000700077208 */ /* 0x000fca0004000000 */
[----:B------:R-:W-:Y:S01]  /*0260*/  STG.E desc[UR4][R2.64], R7 ;  /* 0x0000000702007986 */ /* 0x000fe2000c101904 */
[----:B------:R-:W-:Y:S05]  /*0270*/  EXIT ;  /* 0x000000000000794d */ /* 0x000fea0003800000 */
.L_x_0:
[----:B------:R-:W-:-:S00]  /*0280*/  BRA `(.L_x_0) ;  /* 0xfffffffc00fc7947 */ /* 0x000fc0000383ffff */
[----:B------:R-:W-:-:S00]  /*0290*/  NOP ;  /* 0x0000000000007918 */ /* 0x000fc00000000000 */
        /* <DEDUP_REMOVED lines=14> */
.L_x_1:


//--------------------- .nv.shared.reserved.0     --------------------------
	.section	.nv.shared.reserved.0,"aw",@nobits
	.weak		__nv_reservedSMEM_offset_0_alias
	.size		__nv_reservedSMEM_offset_0_alias, 0, 64
	.other		__nv_reservedSMEM_offset_0_alias,@"STO_CUDA_RESERVED_SHARED STV_DEFAULT"
__nv_reservedSMEM_offset_0_alias:
	.zero		0
	.zero		64


//--------------------- .nv.constant0.default_function_kernel --------------------------
	.section	.nv.constant0.default_function_kernel,"a",@progbits
	.sectionflags	@""
	.align	4
.nv.constant0.default_function_kernel:
	.zero		912


//--------------------- SYMBOLS --------------------------

	.type		.nv.reservedSmem.offset0,@object
	.size		.nv.reservedSmem.offset0,0x4
